	.headerflags	@"EF_CUDA_TEXMODE_UNIFIED EF_CUDA_64BIT_ADDRESS EF_CUDA_ACCELERATORS EF_CUDA_SM90 EF_CUDA_VIRTUAL_SM(EF_CUDA_SM90)"
	.elftype	@"ET_EXEC"


//--------------------- .nv.info                  --------------------------
	.section	.nv.info,"",@"SHT_CUDA_INFO"
	.align	4


	//----- nvinfo : EIATTR_REGCOUNT
	.align		4
        /*0000*/ 	.byte	0x04, 0x2f
        /*0002*/ 	.short	(.L_1 - .L_0)
	.align		4
.L_0:
        /*0004*/ 	.word	index@(triton_poi_fused_cat_5)
        /*0008*/ 	.word	0x00000012


	//----- nvinfo : EIATTR_MIN_STACK_SIZE
	.align		4
.L_1:
        /*000c*/ 	.byte	0x04, 0x12
        /*000e*/ 	.short	(.L_3 - .L_2)
	.align		4
.L_2:
        /*0010*/ 	.word	index@(triton_poi_fused_cat_5)
        /*0014*/ 	.word	0x00000000


	//----- nvinfo : EIATTR_FRAME_SIZE
	.align		4
.L_3:
        /*0018*/ 	.byte	0x04, 0x11
        /*001a*/ 	.short	(.L_5 - .L_4)
	.align		4
.L_4:
        /*001c*/ 	.word	index@(triton_poi_fused_cat_5)
        /*0020*/ 	.word	0x00000000


	//----- nvinfo : EIATTR_MIN_STACK_SIZE
	.align		4
.L_5:
        /*0024*/ 	.byte	0x04, 0x12
        /*0026*/ 	.short	(.L_7 - .L_6)
	.align		4
.L_6:
        /*0028*/ 	.word	index@(triton_poi_fused_cat_5)
        /*002c*/ 	.word	0x00000000
.L_7:


//--------------------- .nv.info.triton_poi_fused_cat_5 --------------------------
	.section	.nv.info.triton_poi_fused_cat_5,"",@"SHT_CUDA_INFO"
	.sectionflags	@""
	.align	4


	//----- nvinfo : EIATTR_CUDA_API_VERSION
	.align		4
        /*0000*/ 	.byte	0x04, 0x37
        /*0002*/ 	.short	(.L_9 - .L_8)
.L_8:
        /*0004*/ 	.word	0x0000007c


	//----- nvinfo : EIATTR_KPARAM_INFO
	.align		4
.L_9:
        /*0008*/ 	.byte	0x04, 0x17
        /*000a*/ 	.short	(.L_11 - .L_10)
.L_10:
        /*000c*/ 	.word	0x00000000
        /*0010*/ 	.short	0x0003
        /*0012*/ 	.short	0x0018
        /*0014*/ 	.byte	0x00, 0xf0, 0x11, 0x00


	//----- nvinfo : EIATTR_KPARAM_INFO
	.align		4
.L_11:
        /*0018*/ 	.byte	0x04, 0x17
        /*001a*/ 	.short	(.L_13 - .L_12)
.L_12:
        /*001c*/ 	.word	0x00000000
        /*0020*/ 	.short	0x0002
        /*0022*/ 	.short	0x0010
        /*0024*/ 	.byte	0x00, 0xf4, 0x21, 0x00


	//----- nvinfo : EIATTR_KPARAM_INFO
	.align		4
.L_13:
        /*0028*/ 	.byte	0x04, 0x17
        /*002a*/ 	.short	(.L_15 - .L_14)
.L_14:
        /*002c*/ 	.word	0x00000000
        /*0030*/ 	.short	0x0001
        /*0032*/ 	.short	0x0008
        /*0034*/ 	.byte	0x00, 0xf4, 0x21, 0x00


	//----- nvinfo : EIATTR_KPARAM_INFO
	.align		4
.L_15:
        /*0038*/ 	.byte	0x04, 0x17
        /*003a*/ 	.short	(.L_17 - .L_16)
.L_16:
        /*003c*/ 	.word	0x00000000
        /*0040*/ 	.short	0x0000
        /*0042*/ 	.short	0x0000
        /*0044*/ 	.byte	0x00, 0xf4, 0x21, 0x00


	//----- nvinfo : EIATTR_SPARSE_MMA_MASK
	.align		4
.L_17:
        /*0048*/ 	.byte	0x03, 0x50
        /*004a*/ 	.short	0x0000


	//----- nvinfo : EIATTR_MAXREG_COUNT
	.align		4
        /*004c*/ 	.byte	0x03, 0x1b
        /*004e*/ 	.short	0x00ff


	//----- nvinfo : EIATTR_EXIT_INSTR_OFFSETS
	.align		4
        /*0050*/ 	.byte	0x04, 0x1c
        /*0052*/ 	.short	(.L_19 - .L_18)


	//   ....[0]....
.L_18:
        /*0054*/ 	.word	0x000002c0


	//   ....[1]....
        /*0058*/ 	.word	0x000002e0


	//----- nvinfo : EIATTR_REQNTID
	.align		4
.L_19:
        /*005c*/ 	.byte	0x04, 0x10
        /*005e*/ 	.short	(.L_21 - .L_20)
.L_20:
        /*0060*/ 	.word	0x00000080
        /*0064*/ 	.word	0x00000001
        /*0068*/ 	.word	0x00000001


	//----- nvinfo : EIATTR_CBANK_PARAM_SIZE
	.align		4
.L_21:
        /*006c*/ 	.byte	0x03, 0x19
        /*006e*/ 	.short	0x001c


	//----- nvinfo : EIATTR_PARAM_CBANK
	.align		4
        /*0070*/ 	.byte	0x04, 0x0a
        /*0072*/ 	.short	(.L_23 - .L_22)
	.align		4
.L_22:
        /*0074*/ 	.word	index@(.nv.constant0.triton_poi_fused_cat_5)
        /*0078*/ 	.short	0x0210
        /*007a*/ 	.short	0x001c


	//----- nvinfo : EIATTR_SW_WAR
	.align		4
.L_23:
        /*007c*/ 	.byte	0x04, 0x36
        /*007e*/ 	.short	(.L_25 - .L_24)
.L_24:
        /*0080*/ 	.word	0x00000008
.L_25:


//--------------------- .nv.callgraph             --------------------------
	.section	.nv.callgraph,"",@"SHT_CUDA_CALLGRAPH"
	.align	4
	.sectionentsize	8
	.align		4
        /*0000*/ 	.word	0x00000000
	.align		4
        /*0004*/ 	.word	0xffffffff
	.align		4
        /*0008*/ 	.word	0x00000000
	.align		4
        /*000c*/ 	.word	0xfffffffe
	.align		4
        /*0010*/ 	.word	0x00000000
	.align		4
        /*0014*/ 	.word	0xfffffffd
	.align		4
        /*0018*/ 	.word	0x00000000
	.align		4
        /*001c*/ 	.word	0xfffffffc


//--------------------- .text.triton_poi_fused_cat_5 --------------------------
	.section	.text.triton_poi_fused_cat_5,"ax",@progbits
	.align	128
        .global         triton_poi_fused_cat_5
        .type           triton_poi_fused_cat_5,@function
        .size           triton_poi_fused_cat_5,(.L_x_1 - triton_poi_fused_cat_5)
        .other          triton_poi_fused_cat_5,@"STO_CUDA_ENTRY STV_DEFAULT"
triton_poi_fused_cat_5:
.text.triton_poi_fused_cat_5:
[----:B------:R-:W0:Y:S02]  /*0000*/  LDC R1, c[0x0][0x28] ;  /* 0x00000a00ff017b82 */ /* 0x000e240000000800 */
[----:B------:R-:W1:Y:S01]  /*0010*/  S2R R0, SR_TID.X ;  /* 0x0000000000007919 */ /* 0x000e620000002100 */
[----:B------:R-:W2:Y:S01]  /*0020*/  LDC.64 R4, c[0x0][0x210] ;  /* 0x00008400ff047b82 */ /* 0x000ea20000000a00 */
[----:B------:R-:W-:Y:S01]  /*0030*/  CS2R R12, SRZ ;  /* 0x00000000000c7805 */ /* 0x000fe2000001ff00 */
[----:B------:R-:W-:Y:S01]  /*0040*/  ULDC.64 UR4, c[0x0][0x208] ;  /* 0x0000820000047ab9 */ /* 0x000fe20000000a00 */
[----:B------:R-:W3:Y:S01]  /*0050*/  S2R R3, SR_CTAID.X ;  /* 0x0000000000037919 */ /* 0x000ee20000002500 */
[----:B-1----:R-:W-:Y:S01]  /*0060*/  IMAD.SHL.U32 R0, R0, 0x2, RZ ;  /* 0x0000000200007824 */ /* 0x002fe200078e00ff */
[----:B---3--:R-:W-:-:S04]  /*0070*/  SHF.R.S32.HI R7, RZ, 0x17, R3 ;  /* 0x00000017ff077819 */ /* 0x008fc80000011403 */
[----:B------:R-:W-:Y:S02]  /*0080*/  LOP3.LUT R0, R0, 0xfe, RZ, 0xc0, !PT ;  /* 0x000000fe00007812 */ /* 0x000fe400078ec0ff */
[----:B------:R-:W-:-:S03]  /*0090*/  SGXT R7, R7, 0x1 ;  /* 0x000000010707781a */ /* 0x000fc60000000200 */
[----:B------:R-:W-:Y:S02]  /*00a0*/  IMAD R0, R3, 0x100, R0 ;  /* 0x0000010003007824 */ /* 0x000fe400078e0200 */
[----:B------:R-:W1:Y:S02]  /*00b0*/  LDC.64 R2, c[0x0][0x218] ;  /* 0x00008600ff027b82 */ /* 0x000e640000000a00 */
[C---:B------:R-:W-:Y:S01]  /*00c0*/  VIADD R6, R0.reuse, 0x1 ;  /* 0x0000000100067836 */ /* 0x040fe20000000000 */
[C---:B------:R-:W-:Y:S02]  /*00d0*/  LEA.HI R8, R7.reuse, R0, RZ, 0x2 ;  /* 0x0000000007087211 */ /* 0x040fe400078f10ff */
[----:B------:R-:W-:Y:S02]  /*00e0*/  ISETP.GE.AND P0, PT, R0, 0x4, PT ;  /* 0x000000040000780c */ /* 0x000fe40003f06270 */
[----:B------:R-:W-:Y:S02]  /*00f0*/  LEA.HI.SX32 R9, R8, 0xffffffff, 0x1e ;  /* 0xffffffff08097811 */ /* 0x000fe400078ff2ff */
[----:B------:R-:W-:-:S02]  /*0100*/  LEA.HI R7, R7, R6, RZ, 0x2 ;  /* 0x0000000607077211 */ /* 0x000fc400078f10ff */
[----:B------:R-:W-:Y:S02]  /*0110*/  SHF.R.S32.HI R10, RZ, 0x1f, R9 ;  /* 0x0000001fff0a7819 */ /* 0x000fe40000011409 */
[----:B------:R-:W-:Y:S02]  /*0120*/  LOP3.LUT R7, R7, 0xfffffc, RZ, 0xc0, !PT ;  /* 0x00fffffc07077812 */ /* 0x000fe400078ec0ff */
[----:B------:R-:W-:Y:S02]  /*0130*/  LEA.HI R10, R10, R9, RZ, 0x8 ;  /* 0x000000090a0a7211 */ /* 0x000fe400078f40ff */
[----:B------:R-:W-:Y:S01]  /*0140*/  LOP3.LUT R11, R8, 0xfffffffc, RZ, 0xc0, !PT ;  /* 0xfffffffc080b7812 */ /* 0x000fe200078ec0ff */
[----:B------:R-:W-:Y:S01]  /*0150*/  IMAD.IADD R7, R6, 0x1, -R7 ;  /* 0x0000000106077824 */ /* 0x000fe200078e0a07 */
[----:B------:R-:W-:Y:S01]  /*0160*/  LOP3.LUT R10, R10, 0xffffff00, RZ, 0xc0, !PT ;  /* 0xffffff000a0a7812 */ /* 0x000fe200078ec0ff */
[C---:B------:R-:W-:Y:S02]  /*0170*/  VIADD R6, R0.reuse, 0xfffffffc ;  /* 0xfffffffc00067836 */ /* 0x040fe40000000000 */
[----:B------:R-:W-:-:S02]  /*0180*/  IMAD.IADD R11, R0, 0x1, -R11 ;  /* 0x00000001000b7824 */ /* 0x000fc400078e0a0b */
[----:B------:R-:W-:Y:S01]  /*0190*/  IMAD.IADD R10, R9, 0x1, -R10 ;  /* 0x00000001090a7824 */ /* 0x000fe200078e0a0a */
[----:B------:R-:W-:Y:S01]  /*01a0*/  ISETP.GE.U32.AND P1, PT, R6, 0x400, PT ;  /* 0x000004000600780c */ /* 0x000fe20003f26070 */
[----:B--2---:R-:W-:-:S04]  /*01b0*/  IMAD.WIDE R4, R11, 0x4, R4 ;  /* 0x000000040b047825 */ /* 0x004fc800078e0204 */
[--C-:B------:R-:W-:Y:S02]  /*01c0*/  IMAD R9, R7, 0x100, R10.reuse ;  /* 0x0000010007097824 */ /* 0x100fe400078e020a */
[----:B------:R-:W-:Y:S01]  /*01d0*/  IMAD R7, R11, 0x100, R10 ;  /* 0x000001000b077824 */ /* 0x000fe200078e020a */
[----:B------:R-:W-:-:S03]  /*01e0*/  CS2R R10, SRZ ;  /* 0x00000000000a7805 */ /* 0x000fc6000001ff00 */
[----:B-1----:R-:W-:-:S03]  /*01f0*/  IMAD.WIDE R6, R7, 0x4, R2 ;  /* 0x0000000407067825 */ /* 0x002fc600078e0202 */
[----:B------:R-:W2:Y:S01]  /*0200*/  @!P0 LDG.E.EL.64 R10, desc[UR4][R4.64] ;  /* 0x00000004040a8981 */ /* 0x000ea2000c2e1b00 */
[----:B------:R-:W-:Y:S02]  /*0210*/  IMAD.WIDE R2, R9, 0x4, R2 ;  /* 0x0000000409027825 */ /* 0x000fe400078e0202 */
[----:B------:R-:W1:Y:S01]  /*0220*/  LDC.64 R8, c[0x0][0x220] ;  /* 0x00008800ff087b82 */ /* 0x000e620000000a00 */
[----:B------:R-:W3:Y:S04]  /*0230*/  @!P1 LDG.E.EL R12, desc[UR4][R6.64] ;  /* 0x00000004060c9981 */ /* 0x000ee8000c2e1900 */
[----:B------:R-:W4:Y:S01]  /*0240*/  @!P1 LDG.E.EL R13, desc[UR4][R2.64] ;  /* 0x00000004020d9981 */ /* 0x000f22000c2e1900 */
[C---:B------:R-:W-:Y:S01]  /*0250*/  ISETP.GE.AND P2, PT, R0.reuse, 0x404, PT ;  /* 0x000004040000780c */ /* 0x040fe20003f46270 */
[----:B-1----:R-:W-:Y:S01]  /*0260*/  IMAD.WIDE R8, R0, 0x4, R8 ;  /* 0x0000000400087825 */ /* 0x002fe200078e0208 */
[----:B--2---:R-:W-:-:S02]  /*0270*/  SEL R10, R10, RZ, !P0 ;  /* 0x000000ff0a0a7207 */ /* 0x004fc40004000000 */
[----:B---3--:R-:W-:Y:S02]  /*0280*/  SEL R15, R12, RZ, !P1 ;  /* 0x000000ff0c0f7207 */ /* 0x008fe40004800000 */
[----:B------:R-:W-:Y:S02]  /*0290*/  SEL R11, R11, RZ, !P0 ;  /* 0x000000ff0b0b7207 */ /* 0x000fe40004000000 */
[----:B------:R-:W-:Y:S02]  /*02a0*/  SEL R10, R10, R15, !P0 ;  /* 0x0000000f0a0a7207 */ /* 0x000fe40004000000 */
[----:B----4-:R-:W-:-:S03]  /*02b0*/  @P0 SEL R11, R13, RZ, !P1 ;  /* 0x000000ff0d0b0207 */ /* 0x010fc60004800000 */
[----:B------:R-:W-:Y:S05]  /*02c0*/  @P2 EXIT ;  /* 0x000000000000294d */ /* 0x000fea0003800000 */
[----:B------:R-:W-:Y:S01]  /*02d0*/  STG.E.64 desc[UR4][R8.64], R10 ;  /* 0x0000000a08007986 */ /* 0x000fe2000c101b04 */
[----:B------:R-:W-:Y:S05]  /*02e0*/  EXIT ;  /* 0x000000000000794d */ /* 0x000fea0003800000 */
.L_x_0:
[----:B------:R-:W-:-:S00]  /*02f0*/  BRA `(.L_x_0) ;  /* 0xfffffffc00fc7947 */ /* 0x000fc0000383ffff */
[----:B------:R-:W-:-:S00]  /*0300*/  NOP ;  /* 0x0000000000007918 */ /* 0x000fc00000000000 */
[----:B------:R-:W-:-:S00]  /*0310*/  NOP ;  /* 0x0000000000007918 */ /* 0x000fc00000000000 */
[----:B------:R-:W-:-:S00]  /*0320*/  NOP ;  /* 0x0000000000007918 */ /* 0x000fc00000000000 */
[----:B------:R-:W-:-:S00]  /*0330*/  NOP ;  /* 0x0000000000007918 */ /* 0x000fc00000000000 */
[----:B------:R-:W-:-:S00]  /*0340*/  NOP ;  /* 0x0000000000007918 */ /* 0x000fc00000000000 */
[----:B------:R-:W-:-:S00]  /*0350*/  NOP ;  /* 0x0000000000007918 */ /* 0x000fc00000000000 */
[----:B------:R-:W-:-:S00]  /*0360*/  NOP ;  /* 0x0000000000007918 */ /* 0x000fc00000000000 */
[----:B------:R-:W-:-:S00]  /*0370*/  NOP ;  /* 0x0000000000007918 */ /* 0x000fc00000000000 */
.L_x_1:


//--------------------- .nv.constant0.triton_poi_fused_cat_5 --------------------------
	.section	.nv.constant0.triton_poi_fused_cat_5,"a",@progbits
	.sectionflags	@""
	.align	4
.nv.constant0.triton_poi_fused_cat_5:
	.zero		556
